	.headerflags	@"EF_CUDA_TEXMODE_UNIFIED EF_CUDA_64BIT_ADDRESS EF_CUDA_ACCELERATORS EF_CUDA_SM90 EF_CUDA_VIRTUAL_SM(EF_CUDA_SM90)"
	.elftype	@"ET_EXEC"


//--------------------- .nv.info                  --------------------------
	.section	.nv.info,"",@"SHT_CUDA_INFO"
	.align	4


	//----- nvinfo : EIATTR_REGCOUNT
	.align		4
        /*0000*/ 	.byte	0x04, 0x2f
        /*0002*/ 	.short	(.L_1 - .L_0)
	.align		4
.L_0:
        /*0004*/ 	.word	index@(triton_poi_fused_view_23)
        /*0008*/ 	.word	0x00000016


	//----- nvinfo : EIATTR_MIN_STACK_SIZE
	.align		4
.L_1:
        /*000c*/ 	.byte	0x04, 0x12
        /*000e*/ 	.short	(.L_3 - .L_2)
	.align		4
.L_2:
        /*0010*/ 	.word	index@(triton_poi_fused_view_23)
        /*0014*/ 	.word	0x00000000


	//----- nvinfo : EIATTR_FRAME_SIZE
	.align		4
.L_3:
        /*0018*/ 	.byte	0x04, 0x11
        /*001a*/ 	.short	(.L_5 - .L_4)
	.align		4
.L_4:
        /*001c*/ 	.word	index@(triton_poi_fused_view_23)
        /*0020*/ 	.word	0x00000000


	//----- nvinfo : EIATTR_MIN_STACK_SIZE
	.align		4
.L_5:
        /*0024*/ 	.byte	0x04, 0x12
        /*0026*/ 	.short	(.L_7 - .L_6)
	.align		4
.L_6:
        /*0028*/ 	.word	index@(triton_poi_fused_view_23)
        /*002c*/ 	.word	0x00000000
.L_7:


//--------------------- .nv.info.triton_poi_fused_view_23 --------------------------
	.section	.nv.info.triton_poi_fused_view_23,"",@"SHT_CUDA_INFO"
	.sectionflags	@""
	.align	4


	//----- nvinfo : EIATTR_CUDA_API_VERSION
	.align		4
        /*0000*/ 	.byte	0x04, 0x37
        /*0002*/ 	.short	(.L_9 - .L_8)
.L_8:
        /*0004*/ 	.word	0x0000007c


	//----- nvinfo : EIATTR_KPARAM_INFO
	.align		4
.L_9:
        /*0008*/ 	.byte	0x04, 0x17
        /*000a*/ 	.short	(.L_11 - .L_10)
.L_10:
        /*000c*/ 	.word	0x00000000
        /*0010*/ 	.short	0x0003
        /*0012*/ 	.short	0x0014
        /*0014*/ 	.byte	0x00, 0xf0, 0x11, 0x00


	//----- nvinfo : EIATTR_KPARAM_INFO
	.align		4
.L_11:
        /*0018*/ 	.byte	0x04, 0x17
        /*001a*/ 	.short	(.L_13 - .L_12)
.L_12:
        /*001c*/ 	.word	0x00000000
        /*0020*/ 	.short	0x0002
        /*0022*/ 	.short	0x0010
        /*0024*/ 	.byte	0x00, 0xf0, 0x11, 0x00


	//----- nvinfo : EIATTR_KPARAM_INFO
	.align		4
.L_13:
        /*0028*/ 	.byte	0x04, 0x17
        /*002a*/ 	.short	(.L_15 - .L_14)
.L_14:
        /*002c*/ 	.word	0x00000000
        /*0030*/ 	.short	0x0001
        /*0032*/ 	.short	0x0008
        /*0034*/ 	.byte	0x00, 0xf4, 0x21, 0x00


	//----- nvinfo : EIATTR_KPARAM_INFO
	.align		4
.L_15:
        /*0038*/ 	.byte	0x04, 0x17
        /*003a*/ 	.short	(.L_17 - .L_16)
.L_16:
        /*003c*/ 	.word	0x00000000
        /*0040*/ 	.short	0x0000
        /*0042*/ 	.short	0x0000
        /*0044*/ 	.byte	0x00, 0xf4, 0x21, 0x00


	//----- nvinfo : EIATTR_SPARSE_MMA_MASK
	.align		4
.L_17:
        /*0048*/ 	.byte	0x03, 0x50
        /*004a*/ 	.short	0x0000


	//----- nvinfo : EIATTR_MAXREG_COUNT
	.align		4
        /*004c*/ 	.byte	0x03, 0x1b
        /*004e*/ 	.short	0x00ff


	//----- nvinfo : EIATTR_EXIT_INSTR_OFFSETS
	.align		4
        /*0050*/ 	.byte	0x04, 0x1c
        /*0052*/ 	.short	(.L_19 - .L_18)


	//   ....[0]....
.L_18:
        /*0054*/ 	.word	0x00000410


	//   ....[1]....
        /*0058*/ 	.word	0x00000460


	//----- nvinfo : EIATTR_REQNTID
	.align		4
.L_19:
        /*005c*/ 	.byte	0x04, 0x10
        /*005e*/ 	.short	(.L_21 - .L_20)
.L_20:
        /*0060*/ 	.word	0x00000080
        /*0064*/ 	.word	0x00000001
        /*0068*/ 	.word	0x00000001


	//----- nvinfo : EIATTR_CBANK_PARAM_SIZE
	.align		4
.L_21:
        /*006c*/ 	.byte	0x03, 0x19
        /*006e*/ 	.short	0x0018


	//----- nvinfo : EIATTR_PARAM_CBANK
	.align		4
        /*0070*/ 	.byte	0x04, 0x0a
        /*0072*/ 	.short	(.L_23 - .L_22)
	.align		4
.L_22:
        /*0074*/ 	.word	index@(.nv.constant0.triton_poi_fused_view_23)
        /*0078*/ 	.short	0x0210
        /*007a*/ 	.short	0x0018


	//----- nvinfo : EIATTR_SW_WAR
	.align		4
.L_23:
        /*007c*/ 	.byte	0x04, 0x36
        /*007e*/ 	.short	(.L_25 - .L_24)
.L_24:
        /*0080*/ 	.word	0x00000008
.L_25:


//--------------------- .nv.callgraph             --------------------------
	.section	.nv.callgraph,"",@"SHT_CUDA_CALLGRAPH"
	.align	4
	.sectionentsize	8
	.align		4
        /*0000*/ 	.word	0x00000000
	.align		4
        /*0004*/ 	.word	0xffffffff
	.align		4
        /*0008*/ 	.word	0x00000000
	.align		4
        /*000c*/ 	.word	0xfffffffe
	.align		4
        /*0010*/ 	.word	0x00000000
	.align		4
        /*0014*/ 	.word	0xfffffffd
	.align		4
        /*0018*/ 	.word	0x00000000
	.align		4
        /*001c*/ 	.word	0xfffffffc


//--------------------- .text.triton_poi_fused_view_23 --------------------------
	.section	.text.triton_poi_fused_view_23,"ax",@progbits
	.sectionflags	@"SHF_BARRIERS=1"
	.align	128
        .global         triton_poi_fused_view_23
        .type           triton_poi_fused_view_23,@function
        .size           triton_poi_fused_view_23,(.L_x_1 - triton_poi_fused_view_23)
        .other          triton_poi_fused_view_23,@"STO_CUDA_ENTRY STV_DEFAULT"
triton_poi_fused_view_23:
.text.triton_poi_fused_view_23:
[----:B------:R-:W0:Y:S02]  /*0000*/  LDC R1, c[0x0][0x28] ;  /* 0x00000a00ff017b82 */ /* 0x000e240000000800 */
[----:B------:R-:W1:Y:S01]  /*0010*/  S2R R2, SR_TID.X ;  /* 0x0000000000027919 */ /* 0x000e620000002100 */
[----:B------:R-:W2:Y:S01]  /*0020*/  LDC.64 R14, c[0x0][0x210] ;  /* 0x00008400ff0e7b82 */ /* 0x000ea20000000a00 */
[----:B------:R-:W-:Y:S01]  /*0030*/  CS2R R6, SRZ ;  /* 0x0000000000067805 */ /* 0x000fe2000001ff00 */
[----:B------:R-:W3:Y:S01]  /*0040*/  S2R R3, SR_CTAID.Y ;  /* 0x0000000000037919 */ /* 0x000ee20000002600 */
[----:B------:R-:W4:Y:S01]  /*0050*/  S2R R5, SR_CTAID.X ;  /* 0x0000000000057919 */ /* 0x000f220000002500 */
[----:B------:R-:W-:Y:S01]  /*0060*/  CS2R R10, SRZ ;  /* 0x00000000000a7805 */ /* 0x000fe2000001ff00 */
[----:B------:R-:W-:Y:S01]  /*0070*/  ULDC.64 UR6, c[0x0][0x208] ;  /* 0x0000820000067ab9 */ /* 0x000fe20000000a00 */
[----:B-1----:R-:W-:-:S04]  /*0080*/  LOP3.LUT R16, R2, 0x7f, RZ, 0xc0, !PT ;  /* 0x0000007f02107812 */ /* 0x002fc800078ec0ff */
[----:B---3--:R-:W-:Y:S01]  /*0090*/  PRMT R4, R16, 0x6540, R3 ;  /* 0x0000654010047816 */ /* 0x008fe20000000003 */
[----:B----4-:R-:W-:-:S04]  /*00a0*/  IMAD.SHL.U32 R0, R5, 0x4, RZ ;  /* 0x0000000405007824 */ /* 0x010fc800078e00ff */
[----:B------:R-:W-:Y:S01]  /*00b0*/  IMAD.IADD R4, R4, 0x1, R5 ;  /* 0x0000000104047824 */ /* 0x000fe200078e0205 */
[----:B------:R-:W-:-:S03]  /*00c0*/  ISETP.GE.AND P0, PT, R0, 0x4, PT ;  /* 0x000000040000780c */ /* 0x000fc60003f06270 */
[----:B------:R-:W-:Y:S01]  /*00d0*/  IMAD.SHL.U32 R13, R4, 0x4, RZ ;  /* 0x00000004040d7824 */ /* 0x000fe200078e00ff */
[----:B------:R-:W-:-:S03]  /*00e0*/  CS2R R4, SRZ ;  /* 0x0000000000047805 */ /* 0x000fc6000001ff00 */
[C---:B------:R-:W-:Y:S02]  /*00f0*/  VIADD R9, R13.reuse, 0x200 ;  /* 0x000002000d097836 */ /* 0x040fe40000000000 */
[----:B--2---:R-:W-:-:S04]  /*0100*/  IMAD.WIDE R12, R13, 0x4, R14 ;  /* 0x000000040d0c7825 */ /* 0x004fc800078e020e */
[----:B------:R-:W-:Y:S01]  /*0110*/  IMAD.WIDE R14, R9, 0x4, R14 ;  /* 0x00000004090e7825 */ /* 0x000fe200078e020e */
[----:B------:R-:W-:Y:S01]  /*0120*/  CS2R R8, SRZ ;  /* 0x0000000000087805 */ /* 0x000fe2000001ff00 */
[----:B------:R1:W2:Y:S05]  /*0130*/  @!P0 LDG.E.EL.128 R4, desc[UR6][R12.64] ;  /* 0x000000060c048981 */ /* 0x0002aa000c2e1d00 */
[----:B------:R-:W3:Y:S01]  /*0140*/  @!P0 LDG.E.EL.128 R8, desc[UR6][R14.64] ;  /* 0x000000060e088981 */ /* 0x000ee2000c2e1d00 */
[----:B------:R-:W4:Y:S01]  /*0150*/  S2UR UR5, SR_CgaCtaId ;  /* 0x00000000000579c3 */ /* 0x000f220000008800 */
[----:B------:R-:W-:Y:S01]  /*0160*/  UMOV UR4, 0x400 ;  /* 0x0000040000047882 */ /* 0x000fe20000000000 */
[----:B------:R-:W-:Y:S01]  /*0170*/  IMAD.SHL.U32 R17, R2, 0x4, RZ ;  /* 0x0000000402117824 */ /* 0x000fe200078e00ff */
[----:B------:R-:W-:-:S04]  /*0180*/  SHF.R.U32.HI R19, RZ, 0x4, R2 ;  /* 0x00000004ff137819 */ /* 0x000fc80000011602 */
[----:B------:R-:W-:Y:S01]  /*0190*/  LOP3.LUT R19, R19, 0x4, RZ, 0xc0, !PT ;  /* 0x0000000413137812 */ /* 0x000fe200078ec0ff */
[----:B----4-:R-:W-:-:S06]  /*01a0*/  UPRMT UR4, UR5, 0x654, UR4 ;  /* 0x0000065405047896 */ /* 0x010fcc0008000004 */
[----:B------:R-:W-:Y:S02]  /*01b0*/  LEA R18, R16, UR4, 0x2 ;  /* 0x0000000410127c11 */ /* 0x000fe4000f8e10ff */
[----:B------:R-:W-:-:S05]  /*01c0*/  LOP3.LUT R16, R17, 0x1fc, RZ, 0xc0, !PT ;  /* 0x000001fc11107812 */ /* 0x000fca00078ec0ff */
[----:B------:R-:W-:-:S05]  /*01d0*/  IMAD.IADD R19, R16, 0x1, R19 ;  /* 0x0000000110137824 */ /* 0x000fca00078e0213 */
[----:B-1----:R-:W-:Y:S01]  /*01e0*/  LEA R12, R19, UR4, 0x2 ;  /* 0x00000004130c7c11 */ /* 0x002fe2000f8e10ff */
[----:B--2---:R1:W-:Y:S04]  /*01f0*/  STS [R18], R4 ;  /* 0x0000000412007388 */ /* 0x0043e80000000800 */
[----:B------:R2:W-:Y:S04]  /*0200*/  STS [R18+0x410], R5 ;  /* 0x0004100512007388 */ /* 0x0005e80000000800 */
[----:B------:R4:W-:Y:S01]  /*0210*/  STS [R18+0x820], R6 ;  /* 0x0008200612007388 */ /* 0x0009e20000000800 */
[----:B-1----:R-:W-:-:S03]  /*0220*/  LOP3.LUT R4, R17, 0xfc, RZ, 0xc0, !PT ;  /* 0x000000fc11047812 */ /* 0x002fc600078ec0ff */
[----:B------:R1:W-:Y:S01]  /*0230*/  STS [R18+0xc30], R7 ;  /* 0x000c300712007388 */ /* 0x0003e20000000800 */
[----:B--2---:R-:W-:-:S03]  /*0240*/  SHF.R.S32.HI R5, RZ, 0x17, R3 ;  /* 0x00000017ff057819 */ /* 0x004fc60000011403 */
[----:B---3--:R2:W-:Y:S01]  /*0250*/  STS [R18+0x200], R8 ;  /* 0x0002000812007388 */ /* 0x0085e20000000800 */
[----:B------:R-:W-:Y:S02]  /*0260*/  PRMT R3, R4, 0x6540, R3 ;  /* 0x0000654004037816 */ /* 0x000fe40000000003 */
[----:B----4-:R-:W-:Y:S01]  /*0270*/  SGXT R6, R5, 0x1 ;  /* 0x000000010506781a */ /* 0x010fe20000000200 */
[----:B------:R3:W-:Y:S01]  /*0280*/  STS [R18+0x610], R9 ;  /* 0x0006100912007388 */ /* 0x0007e20000000800 */
[----:B------:R-:W4:Y:S01]  /*0290*/  LDC.64 R4, c[0x0][0x218] ;  /* 0x00008600ff047b82 */ /* 0x000f220000000a00 */
[----:B-1----:R-:W-:Y:S02]  /*02a0*/  SHF.R.U32.HI R7, RZ, 0x6, R2 ;  /* 0x00000006ff077819 */ /* 0x002fe40000011602 */
[----:B------:R-:W-:Y:S01]  /*02b0*/  STS [R18+0xa20], R10 ;  /* 0x000a200a12007388 */ /* 0x000fe20000000800 */
[----:B------:R-:W-:Y:S02]  /*02c0*/  LEA.HI R6, R6, R3, RZ, 0x9 ;  /* 0x0000000306067211 */ /* 0x000fe400078f48ff */
[----:B------:R-:W-:Y:S01]  /*02d0*/  SGXT.U32 R7, R7, 0x1 ;  /* 0x000000010707781a */ /* 0x000fe20000000000 */
[----:B------:R-:W-:Y:S01]  /*02e0*/  STS [R18+0xe30], R11 ;  /* 0x000e300b12007388 */ /* 0x000fe20000000800 */
[----:B--2---:R-:W-:Y:S01]  /*02f0*/  LOP3.LUT R8, R16, 0x200, RZ, 0xfc, !PT ;  /* 0x0000020010087812 */ /* 0x004fe200078efcff */
[----:B------:R-:W-:Y:S01]  /*0300*/  IMAD.SHL.U32 R2, R6, 0x4, RZ ;  /* 0x0000000406027824 */ /* 0x000fe200078e00ff */
[----:B------:R-:W-:Y:S01]  /*0310*/  LOP3.LUT R7, R0, R7, RZ, 0xfc, !PT ;  /* 0x0000000700077212 */ /* 0x000fe200078efcff */
[----:B------:R-:W-:Y:S01]  /*0320*/  BAR.SYNC.DEFER_BLOCKING 0x0 ;  /* 0x0000000000007b1d */ /* 0x000fe20000010000 */
[----:B------:R-:W-:-:S02]  /*0330*/  LOP3.LUT R6, R6, 0xfffffe00, RZ, 0xc0, !PT ;  /* 0xfffffe0006067812 */ /* 0x000fc400078ec0ff */
[----:B------:R-:W-:Y:S02]  /*0340*/  LOP3.LUT R2, R2, 0xfffff800, RZ, 0xc0, !PT ;  /* 0xfffff80002027812 */ /* 0x000fe400078ec0ff */
[C---:B------:R-:W-:Y:S02]  /*0350*/  LOP3.LUT R0, R7.reuse, 0x2, RZ, 0xfc, !PT ;  /* 0x0000000207007812 */ /* 0x040fe400078efcff */
[----:B------:R-:W-:Y:S02]  /*0360*/  SHF.R.U32.HI R8, RZ, 0x6, R8 ;  /* 0x00000006ff087819 */ /* 0x000fe40000011608 */
[----:B------:R-:W-:Y:S02]  /*0370*/  IADD3 R6, R2, R3, -R6 ;  /* 0x0000000302067210 */ /* 0x000fe40007ffe806 */
[C---:B------:R-:W-:Y:S02]  /*0380*/  ISETP.GE.AND P1, PT, R7.reuse, 0x4, PT ;  /* 0x000000040700780c */ /* 0x040fe40003f26270 */
[----:B------:R-:W-:Y:S01]  /*0390*/  ISETP.GE.AND P0, PT, R0, 0x4, PT ;  /* 0x000000040000780c */ /* 0x000fe20003f06270 */
[----:B------:R-:W-:Y:S01]  /*03a0*/  IMAD R3, R7, 0x200, R6 ;  /* 0x0000020007037824 */ /* 0x000fe200078e0206 */
[----:B---3--:R-:W-:-:S03]  /*03b0*/  LOP3.LUT R9, R8, 0xc, RZ, 0xc0, !PT ;  /* 0x0000000c08097812 */ /* 0x008fc600078ec0ff */
[----:B----4-:R-:W-:-:S04]  /*03c0*/  IMAD.WIDE R2, R3, 0x4, R4 ;  /* 0x0000000403027825 */ /* 0x010fc800078e0204 */
[----:B------:R-:W-:Y:S01]  /*03d0*/  IMAD.IADD R9, R16, 0x1, R9 ;  /* 0x0000000110097824 */ /* 0x000fe200078e0209 */
[----:B------:R-:W1:Y:S04]  /*03e0*/  LDS.128 R12, [R12] ;  /* 0x000000000c0c7984 */ /* 0x000e680000000c00 */
[----:B------:R-:W-:Y:S01]  /*03f0*/  LEA R9, R9, UR4, 0x2 ;  /* 0x0000000409097c11 */ /* 0x000fe2000f8e10ff */
[----:B-1----:R1:W-:Y:S01]  /*0400*/  @!P1 STG.E.128 desc[UR6][R2.64], R12 ;  /* 0x0000000c02009986 */ /* 0x0023e2000c101d06 */
[----:B------:R-:W-:Y:S05]  /*0410*/  @P0 EXIT ;  /* 0x000000000000094d */ /* 0x000fea0003800000 */
[----:B------:R-:W0:Y:S01]  /*0420*/  LDS.128 R8, [R9+0x800] ;  /* 0x0008000009087984 */ /* 0x000e220000000c00 */
[----:B-1----:R-:W-:-:S04]  /*0430*/  IMAD R3, R0, 0x200, R6 ;  /* 0x0000020000037824 */ /* 0x002fc800078e0206 */
[----:B------:R-:W-:-:S05]  /*0440*/  IMAD.WIDE R4, R3, 0x4, R4 ;  /* 0x0000000403047825 */ /* 0x000fca00078e0204 */
[----:B0-----:R-:W-:Y:S01]  /*0450*/  STG.E.128 desc[UR6][R4.64], R8 ;  /* 0x0000000804007986 */ /* 0x001fe2000c101d06 */
[----:B------:R-:W-:Y:S05]  /*0460*/  EXIT ;  /* 0x000000000000794d */ /* 0x000fea0003800000 */
.L_x_0:
[----:B------:R-:W-:-:S00]  /*0470*/  BRA `(.L_x_0) ;  /* 0xfffffffc00fc7947 */ /* 0x000fc0000383ffff */
[----:B------:R-:W-:-:S00]  /*0480*/  NOP ;  /* 0x0000000000007918 */ /* 0x000fc00000000000 */
[----:B------:R-:W-:-:S00]  /*0490*/  NOP ;  /* 0x0000000000007918 */ /* 0x000fc00000000000 */
[----:B------:R-:W-:-:S00]  /*04a0*/  NOP ;  /* 0x0000000000007918 */ /* 0x000fc00000000000 */
[----:B------:R-:W-:-:S00]  /*04b0*/  NOP ;  /* 0x0000000000007918 */ /* 0x000fc00000000000 */
[----:B------:R-:W-:-:S00]  /*04c0*/  NOP ;  /* 0x0000000000007918 */ /* 0x000fc00000000000 */
[----:B------:R-:W-:-:S00]  /*04d0*/  NOP ;  /* 0x0000000000007918 */ /* 0x000fc00000000000 */
[----:B------:R-:W-:-:S00]  /*04e0*/  NOP ;  /* 0x0000000000007918 */ /* 0x000fc00000000000 */
[----:B------:R-:W-:-:S00]  /*04f0*/  NOP ;  /* 0x0000000000007918 */ /* 0x000fc00000000000 */
.L_x_1:


//--------------------- .nv.shared.triton_poi_fused_view_23 --------------------------
	.section	.nv.shared.triton_poi_fused_view_23,"aw",@nobits
	.sectionflags	@""
	.align	16
	.zero		1024


//--------------------- .nv.constant0.triton_poi_fused_view_23 --------------------------
	.section	.nv.constant0.triton_poi_fused_view_23,"a",@progbits
	.sectionflags	@""
	.align	4
.nv.constant0.triton_poi_fused_view_23:
	.zero		552
